//
// Generated by NVIDIA NVVM Compiler
//
// Compiler Build ID: CL-36424714
// Cuda compilation tools, release 13.0, V13.0.88
// Based on NVVM 20.0.0
//

.version 9.0
.target sm_100
.address_size 64

	// .globl	_Z6varvg4v

.visible .entry _Z6varvg4v()
{


	ret;

}


// ===== COMPILED SASS (sm_100) =====

	.target	sm_100

	.elftype	@"ET_EXEC"


//--------------------- .note.nv.tkinfo           --------------------------
	.section	.note.nv.tkinfo,"",@"SHT_NOTE"
	.sectionflags	@"SHF_NOTE_NV_TKINFO"
	.tkinfo
        /*0018*/ 	.word	0x00000002
        /*0030*/ 	.string	""
        /*0030*/ 	.string	"ptxas"
        /*0030*/ 	.string	"Cuda compilation tools, release 13.0, V13.0.88"
        /*0030*/ 	.string	"Build cuda_13.0.r13.0/compiler.36424714_0"
        /*0030*/ 	.string	"-arch sm_100 -m 64 "



//--------------------- .note.nv.cuinfo           --------------------------
	.section	.note.nv.cuinfo,"",@"SHT_NOTE"
	.sectionflags	@"SHF_NOTE_NV_CUINFO"
        /*0018*/ 	.short	0x0002
        /*001a*/ 	.short	0x0064
        /*001c*/ 	.short	0x0082
	.zero		2


//--------------------- .nv.info                  --------------------------
	.section	.nv.info,"",@"SHT_CUDA_INFO"
	.align	4


	//----- nvinfo : EIATTR_REGCOUNT
	.align		4
        /*0000*/ 	.byte	0x04, 0x2f
        /*0002*/ 	.short	(.L_1 - .L_0)
	.align		4
.L_0:
        /*0004*/ 	.word	index@(_Z6varvg4v)
        /*0008*/ 	.word	0x00000004


	//----- nvinfo : EIATTR_FRAME_SIZE
	.align		4
.L_1:
        /*000c*/ 	.byte	0x04, 0x11
        /*000e*/ 	.short	(.L_3 - .L_2)
	.align		4
.L_2:
        /*0010*/ 	.word	index@(_Z6varvg4v)
        /*0014*/ 	.word	0x00000000


	//----- nvinfo : EIATTR_MIN_STACK_SIZE
	.align		4
.L_3:
        /*0018*/ 	.byte	0x04, 0x12
        /*001a*/ 	.short	(.L_5 - .L_4)
	.align		4
.L_4:
        /*001c*/ 	.word	index@(_Z6varvg4v)
        /*0020*/ 	.word	0x00000000
.L_5:


//--------------------- .nv.compat                --------------------------
	.section	.nv.compat,"",@"SHT_CUDA_COMPAT_INFO"
	.align	4
        /*0000*/ 	.byte	0x02, 0x09, 0x00, 0x00, 0x02, 0x02, 0x01, 0x00, 0x02, 0x05, 0x05, 0x00, 0x03, 0x07, 0x01, 0x01
        /*0010*/ 	.byte	0x02, 0x03, 0x00, 0x00, 0x02, 0x06, 0x01, 0x00, 0x04, 0x0b, 0x08, 0x00, 0x09, 0x00, 0x00, 0x00
        /*0020*/ 	.byte	0x00, 0x00, 0x00, 0x00


//--------------------- .nv.info._Z6varvg4v       --------------------------
	.section	.nv.info._Z6varvg4v,"",@"SHT_CUDA_INFO"
	.sectionflags	@""
	.align	4


	//----- nvinfo : EIATTR_CUDA_API_VERSION
	.align		4
        /*0000*/ 	.byte	0x04, 0x37
        /*0002*/ 	.short	(.L_7 - .L_6)
.L_6:
        /*0004*/ 	.word	0x00000082


	//----- nvinfo : EIATTR_SPARSE_MMA_MASK
	.align		4
.L_7:
        /*0008*/ 	.byte	0x03, 0x50
        /*000a*/ 	.short	0x0000


	//----- nvinfo : EIATTR_MAXREG_COUNT
	.align		4
        /*000c*/ 	.byte	0x03, 0x1b
        /*000e*/ 	.short	0x00ff


	//----- nvinfo : EIATTR_MERCURY_ISA_VERSION
	.align		4
        /*0010*/ 	.byte	0x03, 0x5f
        /*0012*/ 	.short	0x0101


	//----- nvinfo : EIATTR_VRC_CTA_INIT_COUNT
	.align		4
        /*0014*/ 	.byte	0x02, 0x4a
	.zero		1
	.zero		1


	//----- nvinfo : EIATTR_EXIT_INSTR_OFFSETS
	.align		4
        /*0018*/ 	.byte	0x04, 0x1c
        /*001a*/ 	.short	(.L_9 - .L_8)


	//   ....[0]....
.L_8:
        /*001c*/ 	.word	0x00000010


	//----- nvinfo : EIATTR_SW_WAR
	.align		4
.L_9:
        /*0020*/ 	.byte	0x04, 0x36
        /*0022*/ 	.short	(.L_11 - .L_10)
.L_10:
        /*0024*/ 	.word	0x00000008
.L_11:


//--------------------- .nv.callgraph             --------------------------
	.section	.nv.callgraph,"",@"SHT_CUDA_CALLGRAPH"
	.align	4
	.sectionentsize	8
	.align		4
        /*0000*/ 	.word	0x00000000
	.align		4
        /*0004*/ 	.word	0xffffffff
	.align		4
        /*0008*/ 	.word	0x00000000
	.align		4
        /*000c*/ 	.word	0xfffffffe
	.align		4
        /*0010*/ 	.word	0x00000000
	.align		4
        /*0014*/ 	.word	0xfffffffd
	.align		4
        /*0018*/ 	.word	0x00000000
	.align		4
        /*001c*/ 	.word	0xfffffffc


//--------------------- .text._Z6varvg4v          --------------------------
	.section	.text._Z6varvg4v,"ax",@progbits
	.align	128
        .global         _Z6varvg4v
        .type           _Z6varvg4v,@function
        .size           _Z6varvg4v,(.L_x_1 - _Z6varvg4v)
        .other          _Z6varvg4v,@"STO_CUDA_ENTRY STV_DEFAULT"
_Z6varvg4v:
.text._Z6varvg4v:
[----:B------:R-:W-:Y:S01]  /*0000*/  LDC R1, c[0x0][0x37c] ;  /* 0x0000df00ff017b82 */ /* 0x000fe20000000800 */
[----:B------:R-:W-:Y:S05]  /*0010*/  EXIT ;  /* 0x000000000000794d */ /* 0x000fea0003800000 */
.L_x_0:
[----:B------:R-:W-:-:S00]  /*0020*/  BRA `(.L_x_0) ;  /* 0xfffffffc00fc7947 */ /* 0x000fc0000383ffff */
[----:B------:R-:W-:-:S00]  /*0030*/  NOP ;  /* 0x0000000000007918 */ /* 0x000fc00000000000 */
        /* <DEDUP_REMOVED lines=12> */
.L_x_1:


//--------------------- .nv.shared.reserved.0     --------------------------
	.section	.nv.shared.reserved.0,"aw",@nobits
	.weak		__nv_reservedSMEM_offset_0_alias
	.size		__nv_reservedSMEM_offset_0_alias, 0, 64
	.other		__nv_reservedSMEM_offset_0_alias,@"STO_CUDA_RESERVED_SHARED STV_DEFAULT"
__nv_reservedSMEM_offset_0_alias:
	.zero		0
	.zero		64


//--------------------- .nv.constant0._Z6varvg4v  --------------------------
	.section	.nv.constant0._Z6varvg4v,"a",@progbits
	.sectionflags	@""
	.align	4
.nv.constant0._Z6varvg4v:
	.zero		896


//--------------------- SYMBOLS --------------------------

	.type		.nv.reservedSmem.offset0,@object
	.size		.nv.reservedSmem.offset0,0x4
